//
// Generated by NVIDIA NVVM Compiler
//
// Compiler Build ID: CL-36424714
// Cuda compilation tools, release 13.0, V13.0.88
// Based on NVVM 20.0.0
//

.version 9.0
.target sm_100
.address_size 64

	// .globl	_Z13onlywarp_passPi

.visible .entry _Z13onlywarp_passPi(
	.param .u64 .ptr .align 1 _Z13onlywarp_passPi_param_0
)
{
	.reg .b32 	%r<2>;
	.reg .b64 	%rd<5>;

	ld.param.u64 	%rd1, [_Z13onlywarp_passPi_param_0];
	cvta.to.global.u64 	%rd2, %rd1;
	mov.u32 	%r1, %tid.x;
	mul.wide.u32 	%rd3, %r1, 4;
	add.s64 	%rd4, %rd2, %rd3;
	st.global.u32 	[%rd4], %r1;
	st.global.u32 	[%rd4+4], %r1;
	ret;

}


// ===== COMPILED SASS (sm_100) =====

	.target	sm_100

	.elftype	@"ET_EXEC"


//--------------------- .note.nv.tkinfo           --------------------------
	.section	.note.nv.tkinfo,"",@"SHT_NOTE"
	.sectionflags	@"SHF_NOTE_NV_TKINFO"
	.tkinfo
        /*0018*/ 	.word	0x00000002
        /*0030*/ 	.string	""
        /*0030*/ 	.string	"ptxas"
        /*0030*/ 	.string	"Cuda compilation tools, release 13.0, V13.0.88"
        /*0030*/ 	.string	"Build cuda_13.0.r13.0/compiler.36424714_0"
        /*0030*/ 	.string	"-arch sm_100 -m 64 "



//--------------------- .note.nv.cuinfo           --------------------------
	.section	.note.nv.cuinfo,"",@"SHT_NOTE"
	.sectionflags	@"SHF_NOTE_NV_CUINFO"
        /*0018*/ 	.short	0x0002
        /*001a*/ 	.short	0x0064
        /*001c*/ 	.short	0x0082
	.zero		2


//--------------------- .nv.info                  --------------------------
	.section	.nv.info,"",@"SHT_CUDA_INFO"
	.align	4


	//----- nvinfo : EIATTR_REGCOUNT
	.align		4
        /*0000*/ 	.byte	0x04, 0x2f
        /*0002*/ 	.short	(.L_1 - .L_0)
	.align		4
.L_0:
        /*0004*/ 	.word	index@(_Z13onlywarp_passPi)
        /*0008*/ 	.word	0x00000008


	//----- nvinfo : EIATTR_FRAME_SIZE
	.align		4
.L_1:
        /*000c*/ 	.byte	0x04, 0x11
        /*000e*/ 	.short	(.L_3 - .L_2)
	.align		4
.L_2:
        /*0010*/ 	.word	index@(_Z13onlywarp_passPi)
        /*0014*/ 	.word	0x00000000


	//----- nvinfo : EIATTR_MIN_STACK_SIZE
	.align		4
.L_3:
        /*0018*/ 	.byte	0x04, 0x12
        /*001a*/ 	.short	(.L_5 - .L_4)
	.align		4
.L_4:
        /*001c*/ 	.word	index@(_Z13onlywarp_passPi)
        /*0020*/ 	.word	0x00000000
.L_5:


//--------------------- .nv.compat                --------------------------
	.section	.nv.compat,"",@"SHT_CUDA_COMPAT_INFO"
	.align	4
        /*0000*/ 	.byte	0x02, 0x09, 0x00, 0x00, 0x02, 0x02, 0x01, 0x00, 0x02, 0x05, 0x05, 0x00, 0x03, 0x07, 0x01, 0x01
        /*0010*/ 	.byte	0x02, 0x03, 0x00, 0x00, 0x02, 0x06, 0x01, 0x00, 0x04, 0x0b, 0x08, 0x00, 0x09, 0x00, 0x00, 0x00
        /*0020*/ 	.byte	0x00, 0x00, 0x00, 0x00


//--------------------- .nv.info._Z13onlywarp_passPi --------------------------
	.section	.nv.info._Z13onlywarp_passPi,"",@"SHT_CUDA_INFO"
	.sectionflags	@""
	.align	4


	//----- nvinfo : EIATTR_CUDA_API_VERSION
	.align		4
        /*0000*/ 	.byte	0x04, 0x37
        /*0002*/ 	.short	(.L_7 - .L_6)
.L_6:
        /*0004*/ 	.word	0x00000082


	//----- nvinfo : EIATTR_KPARAM_INFO
	.align		4
.L_7:
        /*0008*/ 	.byte	0x04, 0x17
        /*000a*/ 	.short	(.L_9 - .L_8)
.L_8:
        /*000c*/ 	.word	0x00000000
        /*0010*/ 	.short	0x0000
        /*0012*/ 	.short	0x0000
        /*0014*/ 	.byte	0x00, 0xf5, 0x21, 0x00


	//----- nvinfo : EIATTR_SPARSE_MMA_MASK
	.align		4
.L_9:
        /*0018*/ 	.byte	0x03, 0x50
        /*001a*/ 	.short	0x0000


	//----- nvinfo : EIATTR_MAXREG_COUNT
	.align		4
        /*001c*/ 	.byte	0x03, 0x1b
        /*001e*/ 	.short	0x00ff


	//----- nvinfo : EIATTR_MERCURY_ISA_VERSION
	.align		4
        /*0020*/ 	.byte	0x03, 0x5f
        /*0022*/ 	.short	0x0101


	//----- nvinfo : EIATTR_VRC_CTA_INIT_COUNT
	.align		4
        /*0024*/ 	.byte	0x02, 0x4a
	.zero		1
	.zero		1


	//----- nvinfo : EIATTR_EXIT_INSTR_OFFSETS
	.align		4
        /*0028*/ 	.byte	0x04, 0x1c
        /*002a*/ 	.short	(.L_11 - .L_10)


	//   ....[0]....
.L_10:
        /*002c*/ 	.word	0x00000070


	//----- nvinfo : EIATTR_CBANK_PARAM_SIZE
	.align		4
.L_11:
        /*0030*/ 	.byte	0x03, 0x19
        /*0032*/ 	.short	0x0008


	//----- nvinfo : EIATTR_PARAM_CBANK
	.align		4
        /*0034*/ 	.byte	0x04, 0x0a
        /*0036*/ 	.short	(.L_13 - .L_12)
	.align		4
.L_12:
        /*0038*/ 	.word	index@(.nv.constant0._Z13onlywarp_passPi)
        /*003c*/ 	.short	0x0380
        /*003e*/ 	.short	0x0008


	//----- nvinfo : EIATTR_SW_WAR
	.align		4
.L_13:
        /*0040*/ 	.byte	0x04, 0x36
        /*0042*/ 	.short	(.L_15 - .L_14)
.L_14:
        /*0044*/ 	.word	0x00000008
.L_15:


//--------------------- .nv.callgraph             --------------------------
	.section	.nv.callgraph,"",@"SHT_CUDA_CALLGRAPH"
	.align	4
	.sectionentsize	8
	.align		4
        /*0000*/ 	.word	0x00000000
	.align		4
        /*0004*/ 	.word	0xffffffff
	.align		4
        /*0008*/ 	.word	0x00000000
	.align		4
        /*000c*/ 	.word	0xfffffffe
	.align		4
        /*0010*/ 	.word	0x00000000
	.align		4
        /*0014*/ 	.word	0xfffffffd
	.align		4
        /*0018*/ 	.word	0x00000000
	.align		4
        /*001c*/ 	.word	0xfffffffc


//--------------------- .text._Z13onlywarp_passPi --------------------------
	.section	.text._Z13onlywarp_passPi,"ax",@progbits
	.align	128
        .global         _Z13onlywarp_passPi
        .type           _Z13onlywarp_passPi,@function
        .size           _Z13onlywarp_passPi,(.L_x_1 - _Z13onlywarp_passPi)
        .other          _Z13onlywarp_passPi,@"STO_CUDA_ENTRY STV_DEFAULT"
_Z13onlywarp_passPi:
.text._Z13onlywarp_passPi:
[----:B------:R-:W-:Y:S01]  /*0000*/  LDC R1, c[0x0][0x37c] ;  /* 0x0000df00ff017b82 */ /* 0x000fe20000000800 */
[----:B------:R-:W0:Y:S07]  /*0010*/  S2R R5, SR_TID.X ;  /* 0x0000000000057919 */ /* 0x000e2e0000002100 */
[----:B------:R-:W0:Y:S01]  /*0020*/  LDC.64 R2, c[0x0][0x380] ;  /* 0x0000e000ff027b82 */ /* 0x000e220000000a00 */
[----:B------:R-:W1:Y:S01]  /*0030*/  LDCU.64 UR4, c[0x0][0x358] ;  /* 0x00006b00ff0477ac */ /* 0x000e620008000a00 */
[----:B0-----:R-:W-:-:S05]  /*0040*/  IMAD.WIDE.U32 R2, R5, 0x4, R2 ;  /* 0x0000000405027825 */ /* 0x001fca00078e0002 */
[----:B-1----:R-:W-:Y:S04]  /*0050*/  STG.E desc[UR4][R2.64], R5 ;  /* 0x0000000502007986 */ /* 0x002fe8000c101904 */
[----:B------:R-:W-:Y:S01]  /*0060*/  STG.E desc[UR4][R2.64+0x4], R5 ;  /* 0x0000040502007986 */ /* 0x000fe2000c101904 */
[----:B------:R-:W-:Y:S05]  /*0070*/  EXIT ;  /* 0x000000000000794d */ /* 0x000fea0003800000 */
.L_x_0:
[----:B------:R-:W-:-:S00]  /*0080*/  BRA `(.L_x_0) ;  /* 0xfffffffc00fc7947 */ /* 0x000fc0000383ffff */
[----:B------:R-:W-:-:S00]  /*0090*/  NOP ;  /* 0x0000000000007918 */ /* 0x000fc00000000000 */
        /* <DEDUP_REMOVED lines=14> */
.L_x_1:


//--------------------- .nv.shared.reserved.0     --------------------------
	.section	.nv.shared.reserved.0,"aw",@nobits
	.weak		__nv_reservedSMEM_offset_0_alias
	.size		__nv_reservedSMEM_offset_0_alias, 0, 64
	.other		__nv_reservedSMEM_offset_0_alias,@"STO_CUDA_RESERVED_SHARED STV_DEFAULT"
__nv_reservedSMEM_offset_0_alias:
	.zero		0
	.zero		64


//--------------------- .nv.constant0._Z13onlywarp_passPi --------------------------
	.section	.nv.constant0._Z13onlywarp_passPi,"a",@progbits
	.sectionflags	@""
	.align	4
.nv.constant0._Z13onlywarp_passPi:
	.zero		904


//--------------------- SYMBOLS --------------------------

	.type		.nv.reservedSmem.offset0,@object
	.size		.nv.reservedSmem.offset0,0x4
